//
// Generated by NVIDIA NVVM Compiler
//
// Compiler Build ID: CL-36424714
// Cuda compilation tools, release 13.0, V13.0.88
// Based on NVVM 20.0.0
//

.version 9.0
.target sm_100
.address_size 64

	// .globl	_Z13print_detailsv
.extern .func  (.param .b32 func_retval0) vprintf
(
	.param .b64 vprintf_param_0,
	.param .b64 vprintf_param_1
)
;
.global .align 1 .b8 $str[117] = {98, 108, 111, 99, 107, 73, 100, 120, 46, 120, 32, 58, 32, 37, 100, 44, 32, 98, 108, 111, 99, 107, 73, 100, 120, 46, 121, 32, 58, 32, 37, 100, 44, 32, 98, 108, 111, 99, 107, 73, 100, 120, 46, 122, 32, 58, 32, 37, 100, 44, 32, 98, 108, 111, 99, 107, 68, 105, 109, 46, 120, 32, 58, 32, 37, 100, 44, 32, 98, 108, 111, 99, 107, 68, 105, 109, 46, 121, 32, 58, 32, 37, 100, 44, 32, 103, 114, 105, 100, 68, 105, 109, 46, 120, 32, 58, 32, 37, 100, 44, 32, 103, 114, 105, 100, 68, 105, 109, 46, 121, 32, 58, 37, 100, 32, 10};

.visible .entry _Z13print_detailsv()
{
	.local .align 8 .b8 	__local_depot0[32];
	.reg .b64 	%SP;
	.reg .b64 	%SPL;
	.reg .b32 	%r<10>;
	.reg .b64 	%rd<5>;

	mov.u64 	%SPL, __local_depot0;
	cvta.local.u64 	%SP, %SPL;
	add.u64 	%rd1, %SP, 0;
	add.u64 	%rd2, %SPL, 0;
	mov.u32 	%r1, %ctaid.x;
	mov.u32 	%r2, %ctaid.y;
	mov.u32 	%r3, %ctaid.z;
	mov.u32 	%r4, %ntid.x;
	mov.u32 	%r5, %ntid.y;
	mov.u32 	%r6, %nctaid.x;
	mov.u32 	%r7, %nctaid.y;
	st.local.v2.u32 	[%rd2], {%r1, %r2};
	st.local.v2.u32 	[%rd2+8], {%r3, %r4};
	st.local.v2.u32 	[%rd2+16], {%r5, %r6};
	st.local.u32 	[%rd2+24], %r7;
	mov.u64 	%rd3, $str;
	cvta.global.u64 	%rd4, %rd3;
	{ // callseq 0, 0
	.param .b64 param0;
	st.param.b64 	[param0], %rd4;
	.param .b64 param1;
	st.param.b64 	[param1], %rd1;
	.param .b32 retval0;
	call.uni (retval0), 
	vprintf, 
	(
	param0, 
	param1
	);
	ld.param.b32 	%r8, [retval0];
	} // callseq 0
	ret;

}


// ===== COMPILED SASS (sm_100) =====

	.target	sm_100

	.elftype	@"ET_EXEC"


//--------------------- .note.nv.tkinfo           --------------------------
	.section	.note.nv.tkinfo,"",@"SHT_NOTE"
	.sectionflags	@"SHF_NOTE_NV_TKINFO"
	.tkinfo
        /*0018*/ 	.word	0x00000002
        /*0030*/ 	.string	""
        /*0030*/ 	.string	"ptxas"
        /*0030*/ 	.string	"Cuda compilation tools, release 13.0, V13.0.88"
        /*0030*/ 	.string	"Build cuda_13.0.r13.0/compiler.36424714_0"
        /*0030*/ 	.string	"-arch sm_100 -m 64 "



//--------------------- .note.nv.cuinfo           --------------------------
	.section	.note.nv.cuinfo,"",@"SHT_NOTE"
	.sectionflags	@"SHF_NOTE_NV_CUINFO"
        /*0018*/ 	.short	0x0002
        /*001a*/ 	.short	0x0064
        /*001c*/ 	.short	0x0082
	.zero		2


//--------------------- .nv.info                  --------------------------
	.section	.nv.info,"",@"SHT_CUDA_INFO"
	.align	4


	//----- nvinfo : EIATTR_REGCOUNT
	.align		4
        /*0000*/ 	.byte	0x04, 0x2f
        /*0002*/ 	.short	(.L_2 - .L_1)
	.align		4
.L_1:
        /*0004*/ 	.word	index@(_Z13print_detailsv)
        /*0008*/ 	.word	0x00000018


	//----- nvinfo : EIATTR_FRAME_SIZE
	.align		4
.L_2:
        /*000c*/ 	.byte	0x04, 0x11
        /*000e*/ 	.short	(.L_4 - .L_3)
	.align		4
.L_3:
        /*0010*/ 	.word	index@(_Z13print_detailsv)
        /*0014*/ 	.word	0x00000020


	//----- nvinfo : EIATTR_MIN_STACK_SIZE
	.align		4
.L_4:
        /*0018*/ 	.byte	0x04, 0x12
        /*001a*/ 	.short	(.L_6 - .L_5)
	.align		4
.L_5:
        /*001c*/ 	.word	index@(_Z13print_detailsv)
        /*0020*/ 	.word	0x00000020
.L_6:


//--------------------- .nv.compat                --------------------------
	.section	.nv.compat,"",@"SHT_CUDA_COMPAT_INFO"
	.align	4
        /*0000*/ 	.byte	0x02, 0x09, 0x00, 0x00, 0x02, 0x02, 0x01, 0x00, 0x02, 0x05, 0x05, 0x00, 0x03, 0x07, 0x01, 0x01
        /*0010*/ 	.byte	0x02, 0x03, 0x00, 0x00, 0x02, 0x06, 0x01, 0x00, 0x04, 0x0b, 0x08, 0x00, 0x09, 0x00, 0x00, 0x00
        /*0020*/ 	.byte	0x00, 0x00, 0x00, 0x00


//--------------------- .nv.info._Z13print_detailsv --------------------------
	.section	.nv.info._Z13print_detailsv,"",@"SHT_CUDA_INFO"
	.sectionflags	@""
	.align	4


	//----- nvinfo : EIATTR_CUDA_API_VERSION
	.align		4
        /*0000*/ 	.byte	0x04, 0x37
        /*0002*/ 	.short	(.L_8 - .L_7)
.L_7:
        /*0004*/ 	.word	0x00000082


	//----- nvinfo : EIATTR_SPARSE_MMA_MASK
	.align		4
.L_8:
        /*0008*/ 	.byte	0x03, 0x50
        /*000a*/ 	.short	0x0000


	//----- nvinfo : EIATTR_MAXREG_COUNT
	.align		4
        /*000c*/ 	.byte	0x03, 0x1b
        /*000e*/ 	.short	0x00ff


	//----- nvinfo : EIATTR_EXTERNS
	.align		4
        /*0010*/ 	.byte	0x04, 0x0f
        /*0012*/ 	.short	(.L_10 - .L_9)


	//   ....[0]....
	.align		4
.L_9:
        /*0014*/ 	.word	index@(vprintf)


	//----- nvinfo : EIATTR_MERCURY_ISA_VERSION
	.align		4
.L_10:
        /*0018*/ 	.byte	0x03, 0x5f
        /*001a*/ 	.short	0x0101


	//----- nvinfo : EIATTR_VRC_CTA_INIT_COUNT
	.align		4
        /*001c*/ 	.byte	0x02, 0x4a
	.zero		1
	.zero		1


	//----- nvinfo : EIATTR_SYSCALL_OFFSETS
	.align		4
        /*0020*/ 	.byte	0x04, 0x46
        /*0022*/ 	.short	(.L_12 - .L_11)


	//   ....[0]....
.L_11:
        /*0024*/ 	.word	0x00000170


	//----- nvinfo : EIATTR_EXIT_INSTR_OFFSETS
	.align		4
.L_12:
        /*0028*/ 	.byte	0x04, 0x1c
        /*002a*/ 	.short	(.L_14 - .L_13)


	//   ....[0]....
.L_13:
        /*002c*/ 	.word	0x00000180


	//----- nvinfo : EIATTR_SW_WAR
	.align		4
.L_14:
        /*0030*/ 	.byte	0x04, 0x36
        /*0032*/ 	.short	(.L_16 - .L_15)
.L_15:
        /*0034*/ 	.word	0x00000008
.L_16:


//--------------------- .nv.callgraph             --------------------------
	.section	.nv.callgraph,"",@"SHT_CUDA_CALLGRAPH"
	.align	4
	.sectionentsize	8
	.align		4
        /*0000*/ 	.word	0x00000000
	.align		4
        /*0004*/ 	.word	0xffffffff
	.align		4
        /*0008*/ 	.word	index@(_Z13print_detailsv)
	.align		4
        /*000c*/ 	.word	index@(vprintf)
	.align		4
        /*0010*/ 	.word	0x00000000
	.align		4
        /*0014*/ 	.word	0xfffffffe
	.align		4
        /*0018*/ 	.word	0x00000000
	.align		4
        /*001c*/ 	.word	0xfffffffd
	.align		4
        /*0020*/ 	.word	0x00000000
	.align		4
        /*0024*/ 	.word	0xfffffffc


//--------------------- .nv.constant4             --------------------------
	.section	.nv.constant4,"a",@progbits
	.align	8
	.align		8
.nv.constant4:
        /*0000*/ 	.dword	vprintf
	.align		8
        /*0008*/ 	.dword	$str


//--------------------- .text._Z13print_detailsv  --------------------------
	.section	.text._Z13print_detailsv,"ax",@progbits
	.align	128
        .global         _Z13print_detailsv
        .type           _Z13print_detailsv,@function
        .size           _Z13print_detailsv,(.L_x_2 - _Z13print_detailsv)
        .other          _Z13print_detailsv,@"STO_CUDA_ENTRY STV_DEFAULT"
_Z13print_detailsv:
.text._Z13print_detailsv:
[----:B------:R-:W0:Y:S01]  /*0000*/  LDC R1, c[0x0][0x37c] ;  /* 0x0000df00ff017b82 */ /* 0x000e220000000800 */
[----:B------:R-:W1:Y:S01]  /*0010*/  S2R R8, SR_CTAID.X ;  /* 0x0000000000087919 */ /* 0x000e620000002500 */
[----:B------:R-:W2:Y:S06]  /*0020*/  LDCU UR5, c[0x0][0x2fc] ;  /* 0x00005f80ff0577ac */ /* 0x000eac0008000800 */
[----:B------:R-:W3:Y:S01]  /*0030*/  LDC R11, c[0x0][0x360] ;  /* 0x0000d800ff0b7b82 */ /* 0x000ee20000000800 */
[----:B0-----:R-:W-:Y:S01]  /*0040*/  VIADD R1, R1, 0xffffffe0 ;  /* 0xffffffe001017836 */ /* 0x001fe20000000000 */
[----:B------:R-:W1:Y:S01]  /*0050*/  S2R R9, SR_CTAID.Y ;  /* 0x0000000000097919 */ /* 0x000e620000002600 */
[----:B------:R-:W-:Y:S01]  /*0060*/  MOV R0, 0x0 ;  /* 0x0000000000007802 */ /* 0x000fe20000000f00 */
[----:B------:R-:W0:Y:S01]  /*0070*/  LDCU UR4, c[0x0][0x2f8] ;  /* 0x00005f00ff0477ac */ /* 0x000e220008000800 */
[----:B------:R-:W3:Y:S03]  /*0080*/  S2R R10, SR_CTAID.Z ;  /* 0x00000000000a7919 */ /* 0x000ee60000002700 */
[----:B------:R-:W4:Y:S01]  /*0090*/  LDC R12, c[0x0][0x364] ;  /* 0x0000d900ff0c7b82 */ /* 0x000f220000000800 */
[----:B------:R-:W5:Y:S07]  /*00a0*/  LDCU.64 UR6, c[0x4][0x8] ;  /* 0x01000100ff0677ac */ /* 0x000f6e0008000a00 */
[----:B------:R-:W4:Y:S01]  /*00b0*/  LDC R13, c[0x0][0x370] ;  /* 0x0000dc00ff0d7b82 */ /* 0x000f220000000800 */
[----:B0-----:R-:W-:-:S07]  /*00c0*/  IADD3 R6, P0, PT, R1, UR4, RZ ;  /* 0x0000000401067c10 */ /* 0x001fce000ff1e0ff */
[----:B------:R-:W0:Y:S01]  /*00d0*/  LDC R14, c[0x0][0x374] ;  /* 0x0000dd00ff0e7b82 */ /* 0x000e220000000800 */
[----:B-----5:R-:W-:Y:S01]  /*00e0*/  IMAD.U32 R4, RZ, RZ, UR6 ;  /* 0x00000006ff047e24 */ /* 0x020fe2000f8e00ff */
[----:B------:R-:W-:Y:S01]  /*00f0*/  MOV R5, UR7 ;  /* 0x0000000700057c02 */ /* 0x000fe20008000f00 */
[----:B--2---:R-:W-:-:S05]  /*0100*/  IMAD.X R7, RZ, RZ, UR5, P0 ;  /* 0x00000005ff077e24 */ /* 0x004fca00080e06ff */
[----:B------:R2:W5:Y:S01]  /*0110*/  LDC.64 R2, c[0x4][R0] ;  /* 0x0100000000027b82 */ /* 0x0005620000000a00 */
[----:B-1----:R2:W-:Y:S04]  /*0120*/  STL.64 [R1], R8 ;  /* 0x0000000801007387 */ /* 0x0025e80000100a00 */
[----:B---3--:R2:W-:Y:S04]  /*0130*/  STL.64 [R1+0x8], R10 ;  /* 0x0000080a01007387 */ /* 0x0085e80000100a00 */
[----:B----4-:R2:W-:Y:S04]  /*0140*/  STL.64 [R1+0x10], R12 ;  /* 0x0000100c01007387 */ /* 0x0105e80000100a00 */
[----:B0-----:R2:W-:Y:S02]  /*0150*/  STL [R1+0x18], R14 ;  /* 0x0000180e01007387 */ /* 0x0015e40000100800 */
[----:B------:R-:W-:-:S07]  /*0160*/  LEPC R20, `(.L_x_0) ;  /* 0x000000001014794e */ /* 0x000fce0000000000 */
[----:B--2--5:R-:W-:Y:S05]  /*0170*/  CALL.ABS.NOINC R2 ;  /* 0x0000000002007343 */ /* 0x024fea0003c00000 */
.L_x_0:
[----:B------:R-:W-:Y:S05]  /*0180*/  EXIT ;  /* 0x000000000000794d */ /* 0x000fea0003800000 */
.L_x_1:
[----:B------:R-:W-:-:S00]  /*0190*/  BRA `(.L_x_1) ;  /* 0xfffffffc00fc7947 */ /* 0x000fc0000383ffff */
[----:B------:R-:W-:-:S00]  /*01a0*/  NOP ;  /* 0x0000000000007918 */ /* 0x000fc00000000000 */
        /* <DEDUP_REMOVED lines=13> */
.L_x_2:


//--------------------- .nv.global.init           --------------------------
	.section	.nv.global.init,"aw",@progbits
.nv.global.init:
	.type		$str,@object
	.size		$str,(.L_0 - $str)
$str:
        /*0000*/ 	.byte	0x62, 0x6c, 0x6f, 0x63, 0x6b, 0x49, 0x64, 0x78, 0x2e, 0x78, 0x20, 0x3a, 0x20, 0x25, 0x64, 0x2c
        /*0010*/ 	.byte	0x20, 0x62, 0x6c, 0x6f, 0x63, 0x6b, 0x49, 0x64, 0x78, 0x2e, 0x79, 0x20, 0x3a, 0x20, 0x25, 0x64
        /*0020*/ 	.byte	0x2c, 0x20, 0x62, 0x6c, 0x6f, 0x63, 0x6b, 0x49, 0x64, 0x78, 0x2e, 0x7a, 0x20, 0x3a, 0x20, 0x25
        /*0030*/ 	.byte	0x64, 0x2c, 0x20, 0x62, 0x6c, 0x6f, 0x63, 0x6b, 0x44, 0x69, 0x6d, 0x2e, 0x78, 0x20, 0x3a, 0x20
        /*0040*/ 	.byte	0x25, 0x64, 0x2c, 0x20, 0x62, 0x6c, 0x6f, 0x63, 0x6b, 0x44, 0x69, 0x6d, 0x2e, 0x79, 0x20, 0x3a
        /*0050*/ 	.byte	0x20, 0x25, 0x64, 0x2c, 0x20, 0x67, 0x72, 0x69, 0x64, 0x44, 0x69, 0x6d, 0x2e, 0x78, 0x20, 0x3a
        /*0060*/ 	.byte	0x20, 0x25, 0x64, 0x2c, 0x20, 0x67, 0x72, 0x69, 0x64, 0x44, 0x69, 0x6d, 0x2e, 0x79, 0x20, 0x3a
        /*0070*/ 	.byte	0x25, 0x64, 0x20, 0x0a, 0x00
.L_0:


//--------------------- .nv.shared.reserved.0     --------------------------
	.section	.nv.shared.reserved.0,"aw",@nobits
	.weak		__nv_reservedSMEM_offset_0_alias
	.size		__nv_reservedSMEM_offset_0_alias, 0, 64
	.other		__nv_reservedSMEM_offset_0_alias,@"STO_CUDA_RESERVED_SHARED STV_DEFAULT"
__nv_reservedSMEM_offset_0_alias:
	.zero		0
	.zero		64


//--------------------- .nv.constant0._Z13print_detailsv --------------------------
	.section	.nv.constant0._Z13print_detailsv,"a",@progbits
	.sectionflags	@""
	.align	4
.nv.constant0._Z13print_detailsv:
	.zero		896


//--------------------- SYMBOLS --------------------------

	.type		.nv.reservedSmem.offset0,@object
	.size		.nv.reservedSmem.offset0,0x4
	.type		vprintf,@function
